//
// Generated by NVIDIA NVVM Compiler
//
// Compiler Build ID: CL-36424714
// Cuda compilation tools, release 13.0, V13.0.88
// Based on NVVM 20.0.0
//

.version 9.0
.target sm_100
.address_size 64

	// .globl	_Z22LevenshteinCUDA_STEP_0PKciS0_Pi
// _ZZ22LevenshteinCUDA_STEP_RPKiPiiE10local_data has been demoted

.visible .entry _Z22LevenshteinCUDA_STEP_0PKciS0_Pi(
	.param .u64 .ptr .align 1 _Z22LevenshteinCUDA_STEP_0PKciS0_Pi_param_0,
	.param .u32 _Z22LevenshteinCUDA_STEP_0PKciS0_Pi_param_1,
	.param .u64 .ptr .align 1 _Z22LevenshteinCUDA_STEP_0PKciS0_Pi_param_2,
	.param .u64 .ptr .align 1 _Z22LevenshteinCUDA_STEP_0PKciS0_Pi_param_3
)
{
	.local .align 8 .b8 	__local_depot0[136];
	.reg .b64 	%SP;
	.reg .b64 	%SPL;
	.reg .pred 	%p<25>;
	.reg .b16 	%rs<15>;
	.reg .b32 	%r<149>;
	.reg .b64 	%rd<67>;

	mov.u64 	%SPL, __local_depot0;
	ld.param.u64 	%rd17, [_Z22LevenshteinCUDA_STEP_0PKciS0_Pi_param_0];
	ld.param.u32 	%r37, [_Z22LevenshteinCUDA_STEP_0PKciS0_Pi_param_1];
	ld.param.u64 	%rd18, [_Z22LevenshteinCUDA_STEP_0PKciS0_Pi_param_2];
	ld.param.u64 	%rd19, [_Z22LevenshteinCUDA_STEP_0PKciS0_Pi_param_3];
	cvta.to.global.u64 	%rd1, %rd18;
	add.u64 	%rd2, %SPL, 0;
	mov.u32 	%r38, %ctaid.x;
	shl.b32 	%r39, %r38, 7;
	mov.u32 	%r40, %tid.x;
	add.s32 	%r1, %r39, %r40;
	setp.ge.s32 	%p1, %r1, %r37;
	@%p1 bra 	$L__BB0_28;
	cvta.to.global.u64 	%rd21, %rd19;
	cvta.to.global.u64 	%rd22, %rd17;
	shl.b32 	%r42, %r1, 1;
	mul.wide.s32 	%rd23, %r42, 4;
	add.s64 	%rd3, %rd21, %rd23;
	st.global.u32 	[%rd3], %r1;
	shl.b32 	%r43, %r1, 4;
	cvt.s64.s32 	%rd24, %r43;
	add.s64 	%rd4, %rd22, %rd24;
	mov.b32 	%r136, 0;
$L__BB0_2:
	add.s32 	%r3, %r136, 1;
	cvt.u64.u32 	%rd25, %r136;
	add.s64 	%rd26, %rd1, %rd25;
	ld.global.s8 	%rs2, [%rd26];
	setp.gt.s16 	%p2, %rs2, 0;
	mov.u32 	%r136, %r3;
	@%p2 bra 	$L__BB0_2;
	mov.b32 	%r137, 0;
$L__BB0_4:
	mov.u32 	%r4, %r137;
	add.s32 	%r5, %r4, 2;
	add.s32 	%r137, %r4, 1;
	cvt.u64.u32 	%rd27, %r4;
	add.s64 	%rd28, %rd4, %rd27;
	ld.global.s8 	%rs3, [%rd28];
	setp.gt.s16 	%p3, %rs3, 0;
	@%p3 bra 	$L__BB0_4;
	mov.b32 	%r140, 0;
	st.local.v2.u32 	[%rd2], {%r140, %r140};
	add.s64 	%rd5, %rd2, 8;
	st.local.v2.u32 	[%rd2+8], {%r140, %r140};
	add.s64 	%rd6, %rd2, 16;
	st.local.v2.u32 	[%rd2+16], {%r140, %r140};
	st.local.v2.u32 	[%rd2+24], {%r140, %r140};
	st.local.v2.u32 	[%rd2+32], {%r140, %r140};
	st.local.v2.u32 	[%rd2+40], {%r140, %r140};
	st.local.v2.u32 	[%rd2+48], {%r140, %r140};
	st.local.v2.u32 	[%rd2+56], {%r140, %r140};
	st.local.v2.u32 	[%rd2+64], {%r140, %r140};
	st.local.v2.u32 	[%rd2+72], {%r140, %r140};
	st.local.v2.u32 	[%rd2+80], {%r140, %r140};
	st.local.v2.u32 	[%rd2+88], {%r140, %r140};
	st.local.v2.u32 	[%rd2+96], {%r140, %r140};
	st.local.v2.u32 	[%rd2+104], {%r140, %r140};
	st.local.v2.u32 	[%rd2+112], {%r140, %r140};
	st.local.v2.u32 	[%rd2+120], {%r140, %r140};
	st.local.v2.u32 	[%rd2+128], {%r140, %r140};
	and.b32  	%r7, %r5, 15;
	setp.lt.u32 	%p4, %r4, 14;
	@%p4 bra 	$L__BB0_8;
	and.b32  	%r140, %r5, -16;
	mov.b32 	%r138, 0;
$L__BB0_7:
	.pragma "nounroll";
	mul.wide.u32 	%rd29, %r138, 4;
	add.s64 	%rd30, %rd2, %rd29;
	add.s32 	%r47, %r138, 1;
	st.local.v2.u32 	[%rd30], {%r138, %r47};
	add.s32 	%r48, %r138, 2;
	add.s32 	%r49, %r138, 3;
	st.local.v2.u32 	[%rd30+8], {%r48, %r49};
	add.s32 	%r50, %r138, 4;
	add.s32 	%r51, %r138, 5;
	st.local.v2.u32 	[%rd30+16], {%r50, %r51};
	add.s32 	%r52, %r138, 6;
	add.s32 	%r53, %r138, 7;
	st.local.v2.u32 	[%rd30+24], {%r52, %r53};
	add.s32 	%r54, %r138, 8;
	add.s32 	%r55, %r138, 9;
	st.local.v2.u32 	[%rd30+32], {%r54, %r55};
	add.s32 	%r56, %r138, 10;
	add.s32 	%r57, %r138, 11;
	st.local.v2.u32 	[%rd30+40], {%r56, %r57};
	add.s32 	%r58, %r138, 12;
	add.s32 	%r59, %r138, 13;
	st.local.v2.u32 	[%rd30+48], {%r58, %r59};
	add.s32 	%r60, %r138, 14;
	add.s32 	%r61, %r138, 15;
	st.local.v2.u32 	[%rd30+56], {%r60, %r61};
	add.s32 	%r138, %r138, 16;
	setp.ne.s32 	%p5, %r138, %r140;
	@%p5 bra 	$L__BB0_7;
$L__BB0_8:
	setp.eq.s32 	%p6, %r7, 0;
	@%p6 bra 	$L__BB0_17;
	and.b32  	%r12, %r5, 7;
	setp.lt.u32 	%p7, %r7, 8;
	@%p7 bra 	$L__BB0_11;
	mul.wide.u32 	%rd31, %r140, 4;
	add.s64 	%rd32, %rd2, %rd31;
	st.local.u32 	[%rd32], %r140;
	add.s32 	%r62, %r140, 1;
	st.local.u32 	[%rd32+4], %r62;
	add.s32 	%r63, %r140, 2;
	st.local.u32 	[%rd32+8], %r63;
	add.s32 	%r64, %r140, 3;
	st.local.u32 	[%rd32+12], %r64;
	add.s32 	%r65, %r140, 4;
	st.local.u32 	[%rd32+16], %r65;
	add.s32 	%r66, %r140, 5;
	st.local.u32 	[%rd32+20], %r66;
	add.s32 	%r67, %r140, 6;
	st.local.u32 	[%rd32+24], %r67;
	add.s32 	%r68, %r140, 7;
	st.local.u32 	[%rd32+28], %r68;
	add.s32 	%r140, %r140, 8;
$L__BB0_11:
	setp.eq.s32 	%p8, %r12, 0;
	@%p8 bra 	$L__BB0_17;
	and.b32  	%r15, %r5, 3;
	setp.lt.u32 	%p9, %r12, 4;
	@%p9 bra 	$L__BB0_14;
	mul.wide.u32 	%rd33, %r140, 4;
	add.s64 	%rd34, %rd2, %rd33;
	st.local.u32 	[%rd34], %r140;
	add.s32 	%r69, %r140, 1;
	st.local.u32 	[%rd34+4], %r69;
	add.s32 	%r70, %r140, 2;
	st.local.u32 	[%rd34+8], %r70;
	add.s32 	%r71, %r140, 3;
	st.local.u32 	[%rd34+12], %r71;
	add.s32 	%r140, %r140, 4;
$L__BB0_14:
	setp.eq.s32 	%p10, %r15, 0;
	@%p10 bra 	$L__BB0_17;
	mov.b32 	%r143, 0;
$L__BB0_16:
	.pragma "nounroll";
	mul.wide.u32 	%rd35, %r140, 4;
	add.s64 	%rd36, %rd2, %rd35;
	st.local.u32 	[%rd36], %r140;
	add.s32 	%r140, %r140, 1;
	add.s32 	%r143, %r143, 1;
	setp.ne.s32 	%p11, %r143, %r15;
	@%p11 bra 	$L__BB0_16;
$L__BB0_17:
	mov.b32 	%r144, 1;
	add.s32 	%r109, %r4, 1;
	and.b32  	%r110, %r109, 3;
	mov.u32 	%r145, %r144;
$L__BB0_18:
	mov.u32 	%r22, %r144;
	ld.param.u64 	%rd64, [_Z22LevenshteinCUDA_STEP_0PKciS0_Pi_param_2];
	setp.lt.u32 	%p12, %r4, 3;
	mul.wide.u32 	%rd37, %r145, 68;
	add.s64 	%rd7, %rd2, %rd37;
	st.local.u32 	[%rd7], %r22;
	xor.b32  	%r145, %r145, 1;
	cvt.s64.s32 	%rd38, %r22;
	cvta.to.global.u64 	%rd39, %rd64;
	add.s64 	%rd40, %rd39, %rd38;
	ld.global.u8 	%rs1, [%rd40+-1];
	mov.b32 	%r148, 1;
	@%p12 bra 	$L__BB0_22;
	add.s32 	%r76, %r4, 1;
	and.b32  	%r77, %r76, -4;
	neg.s32 	%r147, %r77;
	mul.wide.u32 	%rd41, %r145, 68;
	add.s64 	%rd66, %rd5, %rd41;
	add.s64 	%rd65, %rd6, %rd37;
	mov.b32 	%r146, 0;
$L__BB0_20:
	add.s32 	%r78, %r146, 1;
	ld.local.u32 	%r79, [%rd66+-4];
	add.s32 	%r80, %r79, 1;
	cvt.s64.s32 	%rd43, %r78;
	mul.wide.s32 	%rd44, %r78, 4;
	add.s64 	%rd45, %rd7, %rd44;
	ld.local.u32 	%r81, [%rd45+-4];
	add.s32 	%r82, %r81, 1;
	mul.wide.u32 	%rd46, %r145, 68;
	add.s64 	%rd47, %rd2, %rd46;
	add.s64 	%rd48, %rd47, %rd44;
	ld.local.u32 	%r83, [%rd48+-4];
	add.s64 	%rd49, %rd4, %rd43;
	ld.global.u8 	%rs4, [%rd49+-1];
	setp.ne.s16 	%p13, %rs1, %rs4;
	selp.u32 	%r84, 1, 0, %p13;
	add.s32 	%r85, %r83, %r84;
	min.s32 	%r86, %r82, %r85;
	min.s32 	%r87, %r80, %r86;
	st.local.u32 	[%rd65+-12], %r87;
	ld.local.u32 	%r88, [%rd66];
	add.s32 	%r89, %r88, 1;
	add.s32 	%r90, %r87, 1;
	ld.global.u8 	%rs6, [%rd49];
	setp.ne.s16 	%p14, %rs1, %rs6;
	selp.u32 	%r91, 1, 0, %p14;
	add.s32 	%r92, %r79, %r91;
	min.s32 	%r93, %r90, %r92;
	min.s32 	%r94, %r89, %r93;
	st.local.u32 	[%rd65+-8], %r94;
	ld.local.u32 	%r95, [%rd66+4];
	add.s32 	%r96, %r95, 1;
	add.s32 	%r97, %r94, 1;
	ld.global.u8 	%rs7, [%rd49+1];
	setp.ne.s16 	%p15, %rs1, %rs7;
	selp.u32 	%r98, 1, 0, %p15;
	add.s32 	%r99, %r88, %r98;
	min.s32 	%r100, %r97, %r99;
	min.s32 	%r101, %r96, %r100;
	st.local.u32 	[%rd65+-4], %r101;
	ld.local.u32 	%r102, [%rd66+8];
	add.s32 	%r103, %r102, 1;
	add.s32 	%r104, %r101, 1;
	ld.global.u8 	%rs8, [%rd49+2];
	setp.ne.s16 	%p16, %rs1, %rs8;
	selp.u32 	%r105, 1, 0, %p16;
	add.s32 	%r106, %r95, %r105;
	min.s32 	%r107, %r104, %r106;
	min.s32 	%r108, %r103, %r107;
	st.local.u32 	[%rd65], %r108;
	add.s32 	%r147, %r147, 4;
	add.s32 	%r146, %r146, 4;
	add.s64 	%rd66, %rd66, 16;
	add.s64 	%rd65, %rd65, 16;
	setp.ne.s32 	%p17, %r147, 0;
	@%p17 bra 	$L__BB0_20;
	add.s32 	%r148, %r146, 1;
$L__BB0_22:
	setp.eq.s32 	%p18, %r110, 0;
	@%p18 bra 	$L__BB0_26;
	add.s32 	%r111, %r4, 1;
	and.b32  	%r112, %r111, 3;
	setp.eq.s32 	%p19, %r112, 1;
	mul.wide.u32 	%rd50, %r145, 68;
	add.s64 	%rd51, %rd2, %rd50;
	mul.wide.u32 	%rd52, %r148, 4;
	add.s64 	%rd14, %rd51, %rd52;
	ld.local.u32 	%r32, [%rd14];
	add.s32 	%r113, %r32, 1;
	cvt.s64.s32 	%rd53, %r148;
	mul.wide.s32 	%rd54, %r148, 4;
	add.s64 	%rd55, %rd7, %rd54;
	ld.local.u32 	%r114, [%rd55+-4];
	add.s32 	%r115, %r114, 1;
	add.s64 	%rd56, %rd51, %rd54;
	ld.local.u32 	%r116, [%rd56+-4];
	add.s64 	%rd15, %rd4, %rd53;
	ld.global.u8 	%rs9, [%rd15+-1];
	setp.ne.s16 	%p20, %rs1, %rs9;
	selp.u32 	%r117, 1, 0, %p20;
	add.s32 	%r118, %r116, %r117;
	min.s32 	%r119, %r115, %r118;
	min.s32 	%r33, %r113, %r119;
	add.s64 	%rd16, %rd7, %rd52;
	st.local.u32 	[%rd16], %r33;
	@%p19 bra 	$L__BB0_26;
	add.s32 	%r120, %r4, 1;
	and.b32  	%r121, %r120, 3;
	setp.eq.s32 	%p21, %r121, 2;
	add.s32 	%r122, %r148, 1;
	mul.wide.u32 	%rd57, %r145, 68;
	add.s64 	%rd58, %rd2, %rd57;
	mul.wide.u32 	%rd59, %r122, 4;
	add.s64 	%rd60, %rd58, %rd59;
	ld.local.u32 	%r34, [%rd60];
	add.s32 	%r123, %r34, 1;
	add.s32 	%r124, %r33, 1;
	ld.global.u8 	%rs11, [%rd15];
	setp.ne.s16 	%p22, %rs1, %rs11;
	selp.u32 	%r125, 1, 0, %p22;
	add.s32 	%r126, %r32, %r125;
	min.s32 	%r127, %r124, %r126;
	min.s32 	%r35, %r123, %r127;
	add.s64 	%rd61, %rd7, %rd59;
	st.local.u32 	[%rd61], %r35;
	@%p21 bra 	$L__BB0_26;
	ld.local.u32 	%r128, [%rd14+8];
	add.s32 	%r129, %r128, 1;
	add.s32 	%r130, %r35, 1;
	ld.global.u8 	%rs13, [%rd15+1];
	setp.ne.s16 	%p23, %rs1, %rs13;
	selp.u32 	%r131, 1, 0, %p23;
	add.s32 	%r132, %r34, %r131;
	min.s32 	%r133, %r130, %r132;
	min.s32 	%r134, %r129, %r133;
	st.local.u32 	[%rd16+8], %r134;
$L__BB0_26:
	add.s32 	%r144, %r22, 1;
	setp.ne.s32 	%p24, %r22, %r3;
	@%p24 bra 	$L__BB0_18;
	mul.wide.u32 	%rd62, %r4, 4;
	add.s64 	%rd63, %rd7, %rd62;
	ld.local.u32 	%r135, [%rd63+4];
	st.global.u32 	[%rd3+4], %r135;
$L__BB0_28:
	ret;

}
	// .globl	_Z22LevenshteinCUDA_STEP_RPKiPii
.visible .entry _Z22LevenshteinCUDA_STEP_RPKiPii(
	.param .u64 .ptr .align 1 _Z22LevenshteinCUDA_STEP_RPKiPii_param_0,
	.param .u64 .ptr .align 1 _Z22LevenshteinCUDA_STEP_RPKiPii_param_1,
	.param .u32 _Z22LevenshteinCUDA_STEP_RPKiPii_param_2
)
{
	.reg .pred 	%p<10>;
	.reg .b32 	%r<34>;
	.reg .b64 	%rd<9>;
	// demoted variable
	.shared .align 4 .b8 _ZZ22LevenshteinCUDA_STEP_RPKiPiiE10local_data[1024];
	ld.param.u64 	%rd2, [_Z22LevenshteinCUDA_STEP_RPKiPii_param_0];
	ld.param.u64 	%rd1, [_Z22LevenshteinCUDA_STEP_RPKiPii_param_1];
	ld.param.u32 	%r13, [_Z22LevenshteinCUDA_STEP_RPKiPii_param_2];
	cvta.to.global.u64 	%rd3, %rd2;
	mov.u32 	%r14, %tid.x;
	mov.u32 	%r2, %ctaid.x;
	mov.u32 	%r3, %ntid.x;
	mad.lo.s32 	%r15, %r2, %r3, %r14;
	shl.b32 	%r16, %r15, 1;
	mul.wide.s32 	%rd4, %r16, 4;
	add.s64 	%rd5, %rd3, %rd4;
	ld.global.u32 	%r17, [%rd5];
	shl.b32 	%r18, %r14, 3;
	mov.u32 	%r19, _ZZ22LevenshteinCUDA_STEP_RPKiPiiE10local_data;
	add.s32 	%r4, %r19, %r18;
	st.shared.u32 	[%r4], %r17;
	ld.global.u32 	%r20, [%rd5+4];
	st.shared.u32 	[%r4+4], %r20;
	bar.sync 	0;
	setp.lt.u32 	%p1, %r3, 2;
	add.s32 	%r32, %r14, 1;
	setp.ge.s32 	%p2, %r32, %r13;
	or.pred  	%p3, %p1, %p2;
	@%p3 bra 	$L__BB1_6;
	mov.b32 	%r33, 1;
$L__BB1_2:
	shl.b32 	%r33, %r33, 1;
	add.s32 	%r22, %r33, 1023;
	and.b32  	%r23, %r22, %r14;
	setp.ne.s32 	%p4, %r23, 0;
	@%p4 bra 	$L__BB1_5;
	ld.shared.u32 	%r24, [%r4+4];
	shl.b32 	%r25, %r32, 3;
	add.s32 	%r9, %r19, %r25;
	ld.shared.u32 	%r10, [%r9+4];
	setp.le.s32 	%p5, %r24, %r10;
	@%p5 bra 	$L__BB1_5;
	ld.shared.u32 	%r27, [%r9];
	st.shared.u32 	[%r4], %r27;
	st.shared.u32 	[%r4+4], %r10;
$L__BB1_5:
	setp.lt.u32 	%p6, %r33, %r3;
	add.s32 	%r32, %r33, %r14;
	setp.lt.s32 	%p7, %r32, %r13;
	and.pred  	%p8, %p6, %p7;
	@%p8 bra 	$L__BB1_2;
$L__BB1_6:
	setp.ne.s32 	%p9, %r14, 0;
	@%p9 bra 	$L__BB1_8;
	ld.shared.u32 	%r29, [_ZZ22LevenshteinCUDA_STEP_RPKiPiiE10local_data];
	shl.b32 	%r30, %r2, 1;
	cvta.to.global.u64 	%rd6, %rd1;
	mul.wide.u32 	%rd7, %r30, 4;
	add.s64 	%rd8, %rd6, %rd7;
	st.global.u32 	[%rd8], %r29;
	ld.shared.u32 	%r31, [_ZZ22LevenshteinCUDA_STEP_RPKiPiiE10local_data+4];
	st.global.u32 	[%rd8+4], %r31;
$L__BB1_8:
	ret;

}


// ===== COMPILED SASS (sm_100) =====

	.target	sm_100

	.elftype	@"ET_EXEC"


//--------------------- .note.nv.tkinfo           --------------------------
	.section	.note.nv.tkinfo,"",@"SHT_NOTE"
	.sectionflags	@"SHF_NOTE_NV_TKINFO"
	.tkinfo
        /*0018*/ 	.word	0x00000002
        /*0030*/ 	.string	""
        /*0030*/ 	.string	"ptxas"
        /*0030*/ 	.string	"Cuda compilation tools, release 13.0, V13.0.88"
        /*0030*/ 	.string	"Build cuda_13.0.r13.0/compiler.36424714_0"
        /*0030*/ 	.string	"-arch sm_100 -m 64 "



//--------------------- .note.nv.cuinfo           --------------------------
	.section	.note.nv.cuinfo,"",@"SHT_NOTE"
	.sectionflags	@"SHF_NOTE_NV_CUINFO"
        /*0018*/ 	.short	0x0002
        /*001a*/ 	.short	0x0064
        /*001c*/ 	.short	0x0082
	.zero		2


//--------------------- .nv.info                  --------------------------
	.section	.nv.info,"",@"SHT_CUDA_INFO"
	.align	4


	//----- nvinfo : EIATTR_REGCOUNT
	.align		4
        /*0000*/ 	.byte	0x04, 0x2f
        /*0002*/ 	.short	(.L_1 - .L_0)
	.align		4
.L_0:
        /*0004*/ 	.word	index@(_Z22LevenshteinCUDA_STEP_0PKciS0_Pi)
        /*0008*/ 	.word	0x0000001c


	//----- nvinfo : EIATTR_FRAME_SIZE
	.align		4
.L_1:
        /*000c*/ 	.byte	0x04, 0x11
        /*000e*/ 	.short	(.L_3 - .L_2)
	.align		4
.L_2:
        /*0010*/ 	.word	index@(_Z22LevenshteinCUDA_STEP_0PKciS0_Pi)
        /*0014*/ 	.word	0x00000088


	//----- nvinfo : EIATTR_REGCOUNT
	.align		4
.L_3:
        /*0018*/ 	.byte	0x04, 0x2f
        /*001a*/ 	.short	(.L_5 - .L_4)
	.align		4
.L_4:
        /*001c*/ 	.word	index@(_Z22LevenshteinCUDA_STEP_RPKiPii)
        /*0020*/ 	.word	0x0000000e


	//----- nvinfo : EIATTR_FRAME_SIZE
	.align		4
.L_5:
        /*0024*/ 	.byte	0x04, 0x11
        /*0026*/ 	.short	(.L_7 - .L_6)
	.align		4
.L_6:
        /*0028*/ 	.word	index@(_Z22LevenshteinCUDA_STEP_RPKiPii)
        /*002c*/ 	.word	0x00000000


	//----- nvinfo : EIATTR_MIN_STACK_SIZE
	.align		4
.L_7:
        /*0030*/ 	.byte	0x04, 0x12
        /*0032*/ 	.short	(.L_9 - .L_8)
	.align		4
.L_8:
        /*0034*/ 	.word	index@(_Z22LevenshteinCUDA_STEP_RPKiPii)
        /*0038*/ 	.word	0x00000000


	//----- nvinfo : EIATTR_MIN_STACK_SIZE
	.align		4
.L_9:
        /*003c*/ 	.byte	0x04, 0x12
        /*003e*/ 	.short	(.L_11 - .L_10)
	.align		4
.L_10:
        /*0040*/ 	.word	index@(_Z22LevenshteinCUDA_STEP_0PKciS0_Pi)
        /*0044*/ 	.word	0x00000088
.L_11:


//--------------------- .nv.compat                --------------------------
	.section	.nv.compat,"",@"SHT_CUDA_COMPAT_INFO"
	.align	4
        /*0000*/ 	.byte	0x02, 0x09, 0x00, 0x00, 0x02, 0x02, 0x01, 0x00, 0x02, 0x05, 0x05, 0x00, 0x03, 0x07, 0x01, 0x01
        /*0010*/ 	.byte	0x02, 0x03, 0x00, 0x00, 0x02, 0x06, 0x01, 0x00, 0x04, 0x0b, 0x08, 0x00, 0x09, 0x00, 0x00, 0x00
        /*0020*/ 	.byte	0x00, 0x00, 0x00, 0x00


//--------------------- .nv.info._Z22LevenshteinCUDA_STEP_RPKiPii --------------------------
	.section	.nv.info._Z22LevenshteinCUDA_STEP_RPKiPii,"",@"SHT_CUDA_INFO"
	.sectionflags	@""
	.align	4


	//----- nvinfo : EIATTR_CUDA_API_VERSION
	.align		4
        /*0000*/ 	.byte	0x04, 0x37
        /*0002*/ 	.short	(.L_13 - .L_12)
.L_12:
        /*0004*/ 	.word	0x00000082


	//----- nvinfo : EIATTR_KPARAM_INFO
	.align		4
.L_13:
        /*0008*/ 	.byte	0x04, 0x17
        /*000a*/ 	.short	(.L_15 - .L_14)
.L_14:
        /*000c*/ 	.word	0x00000000
        /*0010*/ 	.short	0x0002
        /*0012*/ 	.short	0x0010
        /*0014*/ 	.byte	0x00, 0xf0, 0x11, 0x00


	//----- nvinfo : EIATTR_KPARAM_INFO
	.align		4
.L_15:
        /*0018*/ 	.byte	0x04, 0x17
        /*001a*/ 	.short	(.L_17 - .L_16)
.L_16:
        /*001c*/ 	.word	0x00000000
        /*0020*/ 	.short	0x0001
        /*0022*/ 	.short	0x0008
        /*0024*/ 	.byte	0x00, 0xf5, 0x21, 0x00


	//----- nvinfo : EIATTR_KPARAM_INFO
	.align		4
.L_17:
        /*0028*/ 	.byte	0x04, 0x17
        /*002a*/ 	.short	(.L_19 - .L_18)
.L_18:
        /*002c*/ 	.word	0x00000000
        /*0030*/ 	.short	0x0000
        /*0032*/ 	.short	0x0000
        /*0034*/ 	.byte	0x00, 0xf5, 0x21, 0x00


	//----- nvinfo : EIATTR_SPARSE_MMA_MASK
	.align		4
.L_19:
        /*0038*/ 	.byte	0x03, 0x50
        /*003a*/ 	.short	0x0000


	//----- nvinfo : EIATTR_MAXREG_COUNT
	.align		4
        /*003c*/ 	.byte	0x03, 0x1b
        /*003e*/ 	.short	0x00ff


	//----- nvinfo : EIATTR_NUM_BARRIERS
	.align		4
        /*0040*/ 	.byte	0x02, 0x4c
        /*0042*/ 	.byte	0x01
	.zero		1


	//----- nvinfo : EIATTR_MERCURY_ISA_VERSION
	.align		4
        /*0044*/ 	.byte	0x03, 0x5f
        /*0046*/ 	.short	0x0101


	//----- nvinfo : EIATTR_VRC_CTA_INIT_COUNT
	.align		4
        /*0048*/ 	.byte	0x02, 0x4a
	.zero		1
	.zero		1


	//----- nvinfo : EIATTR_EXIT_INSTR_OFFSETS
	.align		4
        /*004c*/ 	.byte	0x04, 0x1c
        /*004e*/ 	.short	(.L_21 - .L_20)


	//   ....[0]....
.L_20:
        /*0050*/ 	.word	0x000002a0


	//   ....[1]....
        /*0054*/ 	.word	0x00000340


	//----- nvinfo : EIATTR_CRS_STACK_SIZE
	.align		4
.L_21:
        /*0058*/ 	.byte	0x04, 0x1e
        /*005a*/ 	.short	(.L_23 - .L_22)
.L_22:
        /*005c*/ 	.word	0x00000000


	//----- nvinfo : EIATTR_CBANK_PARAM_SIZE
	.align		4
.L_23:
        /*0060*/ 	.byte	0x03, 0x19
        /*0062*/ 	.short	0x0014


	//----- nvinfo : EIATTR_PARAM_CBANK
	.align		4
        /*0064*/ 	.byte	0x04, 0x0a
        /*0066*/ 	.short	(.L_25 - .L_24)
	.align		4
.L_24:
        /*0068*/ 	.word	index@(.nv.constant0._Z22LevenshteinCUDA_STEP_RPKiPii)
        /*006c*/ 	.short	0x0380
        /*006e*/ 	.short	0x0014


	//----- nvinfo : EIATTR_SW_WAR
	.align		4
.L_25:
        /*0070*/ 	.byte	0x04, 0x36
        /*0072*/ 	.short	(.L_27 - .L_26)
.L_26:
        /*0074*/ 	.word	0x00000008
.L_27:


//--------------------- .nv.info._Z22LevenshteinCUDA_STEP_0PKciS0_Pi --------------------------
	.section	.nv.info._Z22LevenshteinCUDA_STEP_0PKciS0_Pi,"",@"SHT_CUDA_INFO"
	.sectionflags	@""
	.align	4


	//----- nvinfo : EIATTR_CUDA_API_VERSION
	.align		4
        /*0000*/ 	.byte	0x04, 0x37
        /*0002*/ 	.short	(.L_29 - .L_28)
.L_28:
        /*0004*/ 	.word	0x00000082


	//----- nvinfo : EIATTR_KPARAM_INFO
	.align		4
.L_29:
        /*0008*/ 	.byte	0x04, 0x17
        /*000a*/ 	.short	(.L_31 - .L_30)
.L_30:
        /*000c*/ 	.word	0x00000000
        /*0010*/ 	.short	0x0003
        /*0012*/ 	.short	0x0018
        /*0014*/ 	.byte	0x00, 0xf5, 0x21, 0x00


	//----- nvinfo : EIATTR_KPARAM_INFO
	.align		4
.L_31:
        /*0018*/ 	.byte	0x04, 0x17
        /*001a*/ 	.short	(.L_33 - .L_32)
.L_32:
        /*001c*/ 	.word	0x00000000
        /*0020*/ 	.short	0x0002
        /*0022*/ 	.short	0x0010
        /*0024*/ 	.byte	0x00, 0xf5, 0x21, 0x00


	//----- nvinfo : EIATTR_KPARAM_INFO
	.align		4
.L_33:
        /*0028*/ 	.byte	0x04, 0x17
        /*002a*/ 	.short	(.L_35 - .L_34)
.L_34:
        /*002c*/ 	.word	0x00000000
        /*0030*/ 	.short	0x0001
        /*0032*/ 	.short	0x0008
        /*0034*/ 	.byte	0x00, 0xf0, 0x11, 0x00


	//----- nvinfo : EIATTR_KPARAM_INFO
	.align		4
.L_35:
        /*0038*/ 	.byte	0x04, 0x17
        /*003a*/ 	.short	(.L_37 - .L_36)
.L_36:
        /*003c*/ 	.word	0x00000000
        /*0040*/ 	.short	0x0000
        /*0042*/ 	.short	0x0000
        /*0044*/ 	.byte	0x00, 0xf5, 0x21, 0x00


	//----- nvinfo : EIATTR_SPARSE_MMA_MASK
	.align		4
.L_37:
        /*0048*/ 	.byte	0x03, 0x50
        /*004a*/ 	.short	0x0000


	//----- nvinfo : EIATTR_MAXREG_COUNT
	.align		4
        /*004c*/ 	.byte	0x03, 0x1b
        /*004e*/ 	.short	0x00ff


	//----- nvinfo : EIATTR_MERCURY_ISA_VERSION
	.align		4
        /*0050*/ 	.byte	0x03, 0x5f
        /*0052*/ 	.short	0x0101


	//----- nvinfo : EIATTR_VRC_CTA_INIT_COUNT
	.align		4
        /*0054*/ 	.byte	0x02, 0x4a
	.zero		1
	.zero		1


	//----- nvinfo : EIATTR_EXIT_INSTR_OFFSETS
	.align		4
        /*0058*/ 	.byte	0x04, 0x1c
        /*005a*/ 	.short	(.L_39 - .L_38)


	//   ....[0]....
.L_38:
        /*005c*/ 	.word	0x00000070


	//   ....[1]....
        /*0060*/ 	.word	0x000010c0


	//----- nvinfo : EIATTR_CRS_STACK_SIZE
	.align		4
.L_39:
        /*0064*/ 	.byte	0x04, 0x1e
        /*0066*/ 	.short	(.L_41 - .L_40)
.L_40:
        /*0068*/ 	.word	0x00000000


	//----- nvinfo : EIATTR_CBANK_PARAM_SIZE
	.align		4
.L_41:
        /*006c*/ 	.byte	0x03, 0x19
        /*006e*/ 	.short	0x0020


	//----- nvinfo : EIATTR_PARAM_CBANK
	.align		4
        /*0070*/ 	.byte	0x04, 0x0a
        /*0072*/ 	.short	(.L_43 - .L_42)
	.align		4
.L_42:
        /*0074*/ 	.word	index@(.nv.constant0._Z22LevenshteinCUDA_STEP_0PKciS0_Pi)
        /*0078*/ 	.short	0x0380
        /*007a*/ 	.short	0x0020


	//----- nvinfo : EIATTR_SW_WAR
	.align		4
.L_43:
        /*007c*/ 	.byte	0x04, 0x36
        /*007e*/ 	.short	(.L_45 - .L_44)
.L_44:
        /*0080*/ 	.word	0x00000008
.L_45:


//--------------------- .nv.callgraph             --------------------------
	.section	.nv.callgraph,"",@"SHT_CUDA_CALLGRAPH"
	.align	4
	.sectionentsize	8
	.align		4
        /*0000*/ 	.word	0x00000000
	.align		4
        /*0004*/ 	.word	0xffffffff
	.align		4
        /*0008*/ 	.word	0x00000000
	.align		4
        /*000c*/ 	.word	0xfffffffe
	.align		4
        /*0010*/ 	.word	0x00000000
	.align		4
        /*0014*/ 	.word	0xfffffffd
	.align		4
        /*0018*/ 	.word	0x00000000
	.align		4
        /*001c*/ 	.word	0xfffffffc


//--------------------- .text._Z22LevenshteinCUDA_STEP_RPKiPii --------------------------
	.section	.text._Z22LevenshteinCUDA_STEP_RPKiPii,"ax",@progbits
	.align	128
        .global         _Z22LevenshteinCUDA_STEP_RPKiPii
        .type           _Z22LevenshteinCUDA_STEP_RPKiPii,@function
        .size           _Z22LevenshteinCUDA_STEP_RPKiPii,(.L_x_27 - _Z22LevenshteinCUDA_STEP_RPKiPii)
        .other          _Z22LevenshteinCUDA_STEP_RPKiPii,@"STO_CUDA_ENTRY STV_DEFAULT"
_Z22LevenshteinCUDA_STEP_RPKiPii:
.text._Z22LevenshteinCUDA_STEP_RPKiPii:
[----:B------:R-:W-:Y:S01]  /*0000*/  LDC R1, c[0x0][0x37c] ;  /* 0x0000df00ff017b82 */ /* 0x000fe20000000800 */
[----:B------:R-:W0:Y:S07]  /*0010*/  S2R R7, SR_TID.X ;  /* 0x0000000000077919 */ /* 0x000e2e0000002100 */
[----:B------:R-:W0:Y:S01]  /*0020*/  LDC R9, c[0x0][0x360] ;  /* 0x0000d800ff097b82 */ /* 0x000e220000000800 */
[----:B------:R-:W1:Y:S01]  /*0030*/  LDCU.64 UR6, c[0x0][0x358] ;  /* 0x00006b00ff0677ac */ /* 0x000e620008000a00 */
[----:B------:R-:W0:Y:S06]  /*0040*/  S2R R8, SR_CTAID.X ;  /* 0x0000000000087919 */ /* 0x000e2c0000002500 */
[----:B------:R-:W2:Y:S08]  /*0050*/  LDC.64 R2, c[0x0][0x380] ;  /* 0x0000e000ff027b82 */ /* 0x000eb00000000a00 */
[----:B------:R-:W3:Y:S01]  /*0060*/  S2UR UR5, SR_CgaCtaId ;  /* 0x00000000000579c3 */ /* 0x000ee20000008800 */
[----:B------:R-:W-:Y:S01]  /*0070*/  UMOV UR4, 0x400 ;  /* 0x0000040000047882 */ /* 0x000fe20000000000 */
[----:B------:R-:W4:Y:S01]  /*0080*/  LDCU UR8, c[0x0][0x390] ;  /* 0x00007200ff0877ac */ /* 0x000f220008000800 */
[----:B0-----:R-:W-:-:S04]  /*0090*/  IMAD R0, R8, R9, R7 ;  /* 0x0000000908007224 */ /* 0x001fc800078e0207 */
[----:B------:R-:W-:-:S04]  /*00a0*/  IMAD.SHL.U32 R5, R0, 0x2, RZ ;  /* 0x0000000200057824 */ /* 0x000fc800078e00ff */
[----:B--2---:R-:W-:-:S05]  /*00b0*/  IMAD.WIDE R2, R5, 0x4, R2 ;  /* 0x0000000405027825 */ /* 0x004fca00078e0202 */
[----:B-1----:R-:W2:Y:S04]  /*00c0*/  LDG.E R4, desc[UR6][R2.64] ;  /* 0x0000000602047981 */ /* 0x002ea8000c1e1900 */
[----:B------:R-:W2:Y:S01]  /*00d0*/  LDG.E R5, desc[UR6][R2.64+0x4] ;  /* 0x0000040602057981 */ /* 0x000ea2000c1e1900 */
[----:B---3--:R-:W-:Y:S01]  /*00e0*/  ULEA UR4, UR5, UR4, 0x18 ;  /* 0x0000000405047291 */ /* 0x008fe2000f8ec0ff */
[C---:B------:R-:W-:Y:S01]  /*00f0*/  VIADD R6, R7.reuse, 0x1 ;  /* 0x0000000107067836 */ /* 0x040fe20000000000 */
[----:B------:R-:W0:Y:S01]  /*0100*/  LDCU UR5, c[0x0][0x390] ;  /* 0x00007200ff0577ac */ /* 0x000e220008000800 */
[----:B------:R-:W-:Y:S03]  /*0110*/  BSSY.RECONVERGENT B0, `(.L_x_0) ;  /* 0x0000017000007945 */ /* 0x000fe60003800200 */
[----:B------:R-:W-:-:S02]  /*0120*/  LEA R0, R7, UR4, 0x3 ;  /* 0x0000000407007c11 */ /* 0x000fc4000f8e18ff */
[----:B0-----:R-:W-:-:S04]  /*0130*/  ISETP.GE.AND P0, PT, R6, UR5, PT ;  /* 0x0000000506007c0c */ /* 0x001fc8000bf06270 */
[----:B------:R-:W-:Y:S01]  /*0140*/  ISETP.LT.U32.OR P0, PT, R9, 0x2, P0 ;  /* 0x000000020900780c */ /* 0x000fe20000701470 */
[----:B--2---:R0:W-:Y:S01]  /*0150*/  STS.64 [R0], R4 ;  /* 0x0000000400007388 */ /* 0x0041e20000000a00 */
[----:B------:R-:W-:Y:S11]  /*0160*/  BAR.SYNC.DEFER_BLOCKING 0x0 ;  /* 0x0000000000007b1d */ /* 0x000ff60000010000 */
[----:B----4-:R-:W-:Y:S05]  /*0170*/  @P0 BRA `(.L_x_1) ;  /* 0x0000000000400947 */ /* 0x010fea0003800000 */
[----:B------:R-:W-:-:S07]  /*0180*/  IMAD.MOV.U32 R2, RZ, RZ, 0x1 ;  /* 0x00000001ff027424 */ /* 0x000fce00078e00ff */
.L_x_4:
[----:B------:R-:W-:Y:S01]  /*0190*/  SHF.L.U32 R2, R2, 0x1, RZ ;  /* 0x0000000102027819 */ /* 0x000fe200000006ff */
[----:B------:R-:W-:Y:S04]  /*01a0*/  BSSY.RECONVERGENT B1, `(.L_x_2) ;  /* 0x0000009000017945 */ /* 0x000fe80003800200 */
[----:B------:R-:W-:-:S05]  /*01b0*/  VIADD R3, R2, 0x3ff ;  /* 0x000003ff02037836 */ /* 0x000fca0000000000 */
[----:B------:R-:W-:-:S13]  /*01c0*/  LOP3.LUT P0, RZ, R3, R7, RZ, 0xc0, !PT ;  /* 0x0000000703ff7212 */ /* 0x000fda000780c0ff */
[----:B-1----:R-:W-:Y:S05]  /*01d0*/  @P0 BRA `(.L_x_3) ;  /* 0x0000000000140947 */ /* 0x002fea0003800000 */
[----:B------:R-:W-:Y:S01]  /*01e0*/  LEA R6, R6, UR4, 0x3 ;  /* 0x0000000406067c11 */ /* 0x000fe2000f8e18ff */
[----:B0-----:R-:W-:Y:S04]  /*01f0*/  LDS R4, [R0+0x4] ;  /* 0x0000040000047984 */ /* 0x001fe80000000800 */
[----:B------:R-:W0:Y:S02]  /*0200*/  LDS.64 R10, [R6] ;  /* 0x00000000060a7984 */ /* 0x000e240000000a00 */
[----:B0-----:R-:W-:-:S13]  /*0210*/  ISETP.GT.AND P0, PT, R4, R11, PT ;  /* 0x0000000b0400720c */ /* 0x001fda0003f04270 */
[----:B------:R1:W-:Y:S02]  /*0220*/  @P0 STS.64 [R0], R10 ;  /* 0x0000000a00000388 */ /* 0x0003e40000000a00 */
.L_x_3:
[----:B------:R-:W-:Y:S05]  /*0230*/  BSYNC.RECONVERGENT B1 ;  /* 0x0000000000017941 */ /* 0x000fea0003800200 */
.L_x_2:
[C---:B------:R-:W-:Y:S01]  /*0240*/  IMAD.IADD R6, R2.reuse, 0x1, R7 ;  /* 0x0000000102067824 */ /* 0x040fe200078e0207 */
[----:B------:R-:W-:-:S04]  /*0250*/  ISETP.LT.U32.AND P1, PT, R2, R9, PT ;  /* 0x000000090200720c */ /* 0x000fc80003f21070 */
[----:B------:R-:W-:-:S13]  /*0260*/  ISETP.GE.AND P0, PT, R6, UR8, PT ;  /* 0x0000000806007c0c */ /* 0x000fda000bf06270 */
[----:B------:R-:W-:Y:S05]  /*0270*/  @!P0 BRA P1, `(.L_x_4) ;  /* 0xfffffffc00c48947 */ /* 0x000fea000083ffff */
.L_x_1:
[----:B------:R-:W-:Y:S05]  /*0280*/  BSYNC.RECONVERGENT B0 ;  /* 0x0000000000007941 */ /* 0x000fea0003800200 */
.L_x_0:
[----:B------:R-:W-:-:S13]  /*0290*/  ISETP.NE.AND P0, PT, R7, RZ, PT ;  /* 0x000000ff0700720c */ /* 0x000fda0003f05270 */
[----:B------:R-:W-:Y:S05]  /*02a0*/  @P0 EXIT ;  /* 0x000000000000094d */ /* 0x000fea0003800000 */
[----:B------:R-:W2:Y:S01]  /*02b0*/  S2UR UR5, SR_CgaCtaId ;  /* 0x00000000000579c3 */ /* 0x000ea20000008800 */
[----:B------:R-:W-:Y:S01]  /*02c0*/  UMOV UR4, 0x400 ;  /* 0x0000040000047882 */ /* 0x000fe20000000000 */
[----:B------:R-:W-:-:S06]  /*02d0*/  SHF.L.U32 R7, R8, 0x1, RZ ;  /* 0x0000000108077819 */ /* 0x000fcc00000006ff */
[----:B------:R-:W3:Y:S01]  /*02e0*/  LDC.64 R2, c[0x0][0x388] ;  /* 0x0000e200ff027b82 */ /* 0x000ee20000000a00 */
[----:B--2---:R-:W-:Y:S01]  /*02f0*/  ULEA UR4, UR5, UR4, 0x18 ;  /* 0x0000000405047291 */ /* 0x004fe2000f8ec0ff */
[----:B---3--:R-:W-:-:S08]  /*0300*/  IMAD.WIDE.U32 R2, R7, 0x4, R2 ;  /* 0x0000000407027825 */ /* 0x008fd000078e0002 */
[----:B0-----:R-:W0:Y:S04]  /*0310*/  LDS.64 R4, [UR4] ;  /* 0x00000004ff047984 */ /* 0x001e280008000a00 */
[----:B0-----:R-:W-:Y:S04]  /*0320*/  STG.E desc[UR6][R2.64], R4 ;  /* 0x0000000402007986 */ /* 0x001fe8000c101906 */
[----:B------:R-:W-:Y:S01]  /*0330*/  STG.E desc[UR6][R2.64+0x4], R5 ;  /* 0x0000040502007986 */ /* 0x000fe2000c101906 */
[----:B------:R-:W-:Y:S05]  /*0340*/  EXIT ;  /* 0x000000000000794d */ /* 0x000fea0003800000 */
.L_x_5:
[----:B------:R-:W-:-:S00]  /*0350*/  BRA `(.L_x_5) ;  /* 0xfffffffc00fc7947 */ /* 0x000fc0000383ffff */
[----:B------:R-:W-:-:S00]  /*0360*/  NOP ;  /* 0x0000000000007918 */ /* 0x000fc00000000000 */
        /* <DEDUP_REMOVED lines=9> */
.L_x_27:


//--------------------- .text._Z22LevenshteinCUDA_STEP_0PKciS0_Pi --------------------------
	.section	.text._Z22LevenshteinCUDA_STEP_0PKciS0_Pi,"ax",@progbits
	.align	128
        .global         _Z22LevenshteinCUDA_STEP_0PKciS0_Pi
        .type           _Z22LevenshteinCUDA_STEP_0PKciS0_Pi,@function
        .size           _Z22LevenshteinCUDA_STEP_0PKciS0_Pi,(.L_x_28 - _Z22LevenshteinCUDA_STEP_0PKciS0_Pi)
        .other          _Z22LevenshteinCUDA_STEP_0PKciS0_Pi,@"STO_CUDA_ENTRY STV_DEFAULT"
_Z22LevenshteinCUDA_STEP_0PKciS0_Pi:
.text._Z22LevenshteinCUDA_STEP_0PKciS0_Pi:
[----:B------:R-:W0:Y:S01]  /*0000*/  LDC R1, c[0x0][0x37c] ;  /* 0x0000df00ff017b82 */ /* 0x000e220000000800 */
[----:B------:R-:W1:Y:S01]  /*0010*/  S2R R3, SR_CTAID.X ;  /* 0x0000000000037919 */ /* 0x000e620000002500 */
[----:B------:R-:W2:Y:S01]  /*0020*/  LDCU UR4, c[0x0][0x388] ;  /* 0x00007100ff0477ac */ /* 0x000ea20008000800 */
[----:B0-----:R-:W-:Y:S01]  /*0030*/  VIADD R1, R1, 0xffffff78 ;  /* 0xffffff7801017836 */ /* 0x001fe20000000000 */
[----:B------:R-:W1:Y:S02]  /*0040*/  S2R R0, SR_TID.X ;  /* 0x0000000000007919 */ /* 0x000e640000002100 */
[----:B-1----:R-:W-:-:S05]  /*0050*/  IMAD R3, R3, 0x80, R0 ;  /* 0x0000008003037824 */ /* 0x002fca00078e0200 */
[----:B--2---:R-:W-:-:S13]  /*0060*/  ISETP.GE.AND P0, PT, R3, UR4, PT ;  /* 0x0000000403007c0c */ /* 0x004fda000bf06270 */
[----:B------:R-:W-:Y:S05]  /*0070*/  @P0 EXIT ;  /* 0x000000000000094d */ /* 0x000fea0003800000 */
[----:B------:R-:W0:Y:S01]  /*0080*/  LDC.64 R4, c[0x0][0x398] ;  /* 0x0000e600ff047b82 */ /* 0x000e220000000a00 */
[----:B------:R-:W1:Y:S01]  /*0090*/  LDCU.64 UR6, c[0x0][0x358] ;  /* 0x00006b00ff0677ac */ /* 0x000e620008000a00 */
[----:B------:R-:W-:Y:S01]  /*00a0*/  IMAD.SHL.U32 R7, R3, 0x2, RZ ;  /* 0x0000000203077824 */ /* 0x000fe200078e00ff */
[----:B------:R-:W2:Y:S01]  /*00b0*/  LDCU.64 UR4, c[0x0][0x380] ;  /* 0x00007000ff0477ac */ /* 0x000ea20008000a00 */
[----:B------:R-:W3:Y:S02]  /*00c0*/  LDCU.64 UR10, c[0x0][0x390] ;  /* 0x00007200ff0a77ac */ /* 0x000ee40008000a00 */
[----:B0-----:R-:W-:-:S04]  /*00d0*/  IMAD.WIDE R4, R7, 0x4, R4 ;  /* 0x0000000407047825 */ /* 0x001fc800078e0204 */
[----:B------:R-:W-:Y:S01]  /*00e0*/  IMAD.SHL.U32 R7, R3, 0x10, RZ ;  /* 0x0000001003077824 */ /* 0x000fe200078e00ff */
[----:B-1----:R0:W-:Y:S04]  /*00f0*/  STG.E desc[UR6][R4.64], R3 ;  /* 0x0000000304007986 */ /* 0x0021e8000c101906 */
[----:B--2---:R-:W-:Y:S01]  /*0100*/  IADD3 R8, P0, PT, R7, UR4, RZ ;  /* 0x0000000407087c10 */ /* 0x004fe2000ff1e0ff */
[----:B------:R-:W-:-:S03]  /*0110*/  UMOV UR4, URZ ;  /* 0x000000ff00047c82 */ /* 0x000fc60008000000 */
[----:B---3--:R-:W-:-:S09]  /*0120*/  LEA.HI.X.SX32 R7, R7, UR5, 0x1, P0 ;  /* 0x0000000507077c11 */ /* 0x008fd200080f0eff */
.L_x_6:
[----:B------:R-:W-:-:S04]  /*0130*/  UIADD3 UR5, UP0, UPT, UR4, UR10, URZ ;  /* 0x0000000a04057290 */ /* 0x000fc8000ff1e0ff */
[----:B------:R-:W-:Y:S02]  /*0140*/  UIADD3.X UR8, UPT, UPT, URZ, UR11, URZ, UP0, !UPT ;  /* 0x0000000bff087290 */ /* 0x000fe400087fe4ff */
[----:B------:R-:W-:-:S04]  /*0150*/  MOV R2, UR5 ;  /* 0x0000000500027c02 */ /* 0x000fc80008000f00 */
[----:B0-----:R-:W-:-:S05]  /*0160*/  IMAD.U32 R3, RZ, RZ, UR8 ;  /* 0x00000008ff037e24 */ /* 0x001fca000f8e00ff */
[----:B------:R-:W2:Y:S01]  /*0170*/  LDG.E.S8 R2, desc[UR6][R2.64] ;  /* 0x0000000602027981 */ /* 0x000ea2000c1e1300 */
[----:B------:R-:W-:Y:S01]  /*0180*/  UIADD3 UR4, UPT, UPT, UR4, 0x1, URZ ;  /* 0x0000000104047890 */ /* 0x000fe2000fffe0ff */
[----:B--2---:R-:W-:-:S13]  /*0190*/  ISETP.GT.AND P0, PT, R2, RZ, PT ;  /* 0x000000ff0200720c */ /* 0x004fda0003f04270 */
[----:B------:R-:W-:Y:S05]  /*01a0*/  @P0 BRA `(.L_x_6) ;  /* 0xfffffffc00e00947 */ /* 0x000fea000383ffff */
[----:B------:R-:W-:Y:S01]  /*01b0*/  BSSY.RECONVERGENT B0, `(.L_x_7) ;  /* 0x000000a000007945 */ /* 0x000fe20003800200 */
[----:B------:R-:W-:-:S07]  /*01c0*/  IMAD.MOV.U32 R9, RZ, RZ, RZ ;  /* 0x000000ffff097224 */ /* 0x000fce00078e00ff */
.L_x_8:
[----:B------:R-:W-:-:S05]  /*01d0*/  IADD3 R2, P0, PT, R9, R8, RZ ;  /* 0x0000000809027210 */ /* 0x000fca0007f1e0ff */
[----:B------:R-:W-:-:S05]  /*01e0*/  IMAD.X R3, RZ, RZ, R7, P0 ;  /* 0x000000ffff037224 */ /* 0x000fca00000e0607 */
[----:B------:R-:W2:Y:S01]  /*01f0*/  LDG.E.S8 R2, desc[UR6][R2.64] ;  /* 0x0000000602027981 */ /* 0x000ea2000c1e1300 */
[----:B------:R-:W-:Y:S01]  /*0200*/  IADD3 R0, PT, PT, R9, 0x1, RZ ;  /* 0x0000000109007810 */ /* 0x000fe20007ffe0ff */
[----:B------:R-:W-:-:S04]  /*0210*/  IMAD.MOV.U32 R6, RZ, RZ, R9 ;  /* 0x000000ffff067224 */ /* 0x000fc800078e0009 */
[----:B------:R-:W-:Y:S01]  /*0220*/  IMAD.MOV.U32 R9, RZ, RZ, R0 ;  /* 0x000000ffff097224 */ /* 0x000fe200078e0000 */
[----:B--2---:R-:W-:-:S13]  /*0230*/  ISETP.GT.AND P0, PT, R2, RZ, PT ;  /* 0x000000ff0200720c */ /* 0x004fda0003f04270 */
[----:B------:R-:W-:Y:S05]  /*0240*/  @P0 BRA `(.L_x_8) ;  /* 0xfffffffc00e00947 */ /* 0x000fea000383ffff */
[----:B------:R-:W-:Y:S05]  /*0250*/  BSYNC.RECONVERGENT B0 ;  /* 0x0000000000007941 */ /* 0x000fea0003800200 */
.L_x_7:
[----:B------:R0:W-:Y:S01]  /*0260*/  STL.64 [R1], RZ ;  /* 0x000000ff01007387 */ /* 0x0001e20000100a00 */
[C---:B------:R-:W-:Y:S01]  /*0270*/  ISETP.GE.U32.AND P0, PT, R6.reuse, 0xe, PT ;  /* 0x0000000e0600780c */ /* 0x040fe20003f06070 */
[----:B------:R-:W-:Y:S01]  /*0280*/  VIADD R0, R6, 0x2 ;  /* 0x0000000206007836 */ /* 0x000fe20000000000 */
[----:B------:R-:W-:Y:S01]  /*0290*/  BSSY.RECONVERGENT B0, `(.L_x_9) ;  /* 0x0000032000007945 */ /* 0x000fe20003800200 */
[----:B------:R0:W-:Y:S01]  /*02a0*/  STL.64 [R1+0x8], RZ ;  /* 0x000008ff01007387 */ /* 0x0001e20000100a00 */
[----:B------:R-:W-:Y:S02]  /*02b0*/  HFMA2 R2, -RZ, RZ, 0, 0 ;  /* 0x00000000ff027431 */ /* 0x000fe400000001ff */
[----:B------:R-:W-:Y:S01]  /*02c0*/  LOP3.LUT R3, R0, 0xf, RZ, 0xc0, !PT ;  /* 0x0000000f00037812 */ /* 0x000fe200078ec0ff */
[----:B------:R0:W-:Y:S03]  /*02d0*/  STL.64 [R1+0x10], RZ ;  /* 0x000010ff01007387 */ /* 0x0001e60000100a00 */
[----:B------:R-:W-:Y:S01]  /*02e0*/  ISETP.NE.AND P1, PT, R3, RZ, PT ;  /* 0x000000ff0300720c */ /* 0x000fe20003f25270 */
[----:B------:R0:W-:Y:S04]  /*02f0*/  STL.64 [R1+0x18], RZ ;  /* 0x000018ff01007387 */ /* 0x0001e80000100a00 */
        /* <DEDUP_REMOVED lines=12> */
[----:B------:R0:W-:Y:S01]  /*03c0*/  STL.64 [R1+0x80], RZ ;  /* 0x000080ff01007387 */ /* 0x0001e20000100a00 */
[----:B------:R-:W-:Y:S05]  /*03d0*/  @!P0 BRA `(.L_x_10) ;  /* 0x0000000000748947 */ /* 0x000fea0003800000 */
[----:B------:R-:W-:Y:S01]  /*03e0*/  LOP3.LUT R2, R0, 0xfffffff0, RZ, 0xc0, !PT ;  /* 0xfffffff000027812 */ /* 0x000fe200078ec0ff */
[----:B------:R-:W-:-:S07]  /*03f0*/  IMAD.MOV.U32 R10, RZ, RZ, RZ ;  /* 0x000000ffff0a7224 */ /* 0x000fce00078e00ff */
.L_x_11:
[C---:B--2---:R-:W-:Y:S01]  /*0400*/  IMAD R9, R10.reuse, 0x4, R1 ;  /* 0x000000040a097824 */ /* 0x044fe200078e0201 */
[C---:B------:R-:W-:Y:S01]  /*0410*/  IADD3 R13, PT, PT, R10.reuse, 0x3, RZ ;  /* 0x000000030a0d7810 */ /* 0x040fe20007ffe0ff */
[C---:B------:R-:W-:Y:S01]  /*0420*/  VIADD R11, R10.reuse, 0x1 ;  /* 0x000000010a0b7836 */ /* 0x040fe20000000000 */
[C---:B------:R-:W-:Y:S01]  /*0430*/  IADD3 R17, PT, PT, R10.reuse, 0x7, RZ ;  /* 0x000000070a117810 */ /* 0x040fe20007ffe0ff */
[C---:B------:R-:W-:Y:S01]  /*0440*/  VIADD R12, R10.reuse, 0x2 ;  /* 0x000000020a0c7836 */ /* 0x040fe20000000000 */
[C---:B------:R-:W-:Y:S01]  /*0450*/  IADD3 R21, PT, PT, R10.reuse, 0xb, RZ ;  /* 0x0000000b0a157810 */ /* 0x040fe20007ffe0ff */
[C---:B------:R-:W-:Y:S01]  /*0460*/  VIADD R14, R10.reuse, 0x4 ;  /* 0x000000040a0e7836 */ /* 0x040fe20000000000 */
[C---:B------:R-:W-:Y:S01]  /*0470*/  IADD3 R25, PT, PT, R10.reuse, 0xf, RZ ;  /* 0x0000000f0a197810 */ /* 0x040fe20007ffe0ff */
[C---:B------:R-:W-:Y:S01]  /*0480*/  VIADD R15, R10.reuse, 0x5 ;  /* 0x000000050a0f7836 */ /* 0x040fe20000000000 */
[----:B------:R1:W-:Y:S01]  /*0490*/  STL.64 [R9], R10 ;  /* 0x0000000a09007387 */ /* 0x0003e20000100a00 */
[----:B------:R-:W-:-:S02]  /*04a0*/  VIADD R16, R10, 0x6 ;  /* 0x000000060a107836 */ /* 0x000fc40000000000 */
[C---:B------:R-:W-:Y:S01]  /*04b0*/  VIADD R18, R10.reuse, 0x8 ;  /* 0x000000080a127836 */ /* 0x040fe20000000000 */
[----:B------:R2:W-:Y:S01]  /*04c0*/  STL.64 [R9+0x8], R12 ;  /* 0x0000080c09007387 */ /* 0x0005e20000100a00 */
[C---:B------:R-:W-:Y:S02]  /*04d0*/  VIADD R19, R10.reuse, 0x9 ;  /* 0x000000090a137836 */ /* 0x040fe40000000000 */
[C---:B------:R-:W-:Y:S01]  /*04e0*/  VIADD R20, R10.reuse, 0xa ;  /* 0x0000000a0a147836 */ /* 0x040fe20000000000 */
[----:B------:R2:W-:Y:S01]  /*04f0*/  STL.64 [R9+0x10], R14 ;  /* 0x0000100e09007387 */ /* 0x0005e20000100a00 */
[C---:B------:R-:W-:Y:S02]  /*0500*/  VIADD R22, R10.reuse, 0xc ;  /* 0x0000000c0a167836 */ /* 0x040fe40000000000 */
[C---:B------:R-:W-:Y:S01]  /*0510*/  VIADD R23, R10.reuse, 0xd ;  /* 0x0000000d0a177836 */ /* 0x040fe20000000000 */
[----:B------:R2:W-:Y:S01]  /*0520*/  STL.64 [R9+0x18], R16 ;  /* 0x0000181009007387 */ /* 0x0005e20000100a00 */
[----:B------:R-:W-:-:S02]  /*0530*/  VIADD R24, R10, 0xe ;  /* 0x0000000e0a187836 */ /* 0x000fc40000000000 */
[----:B-1----:R-:W-:Y:S01]  /*0540*/  VIADD R10, R10, 0x10 ;  /* 0x000000100a0a7836 */ /* 0x002fe20000000000 */
[----:B------:R2:W-:Y:S04]  /*0550*/  STL.64 [R9+0x20], R18 ;  /* 0x0000201209007387 */ /* 0x0005e80000100a00 */
[----:B------:R2:W-:Y:S01]  /*0560*/  STL.64 [R9+0x28], R20 ;  /* 0x0000281409007387 */ /* 0x0005e20000100a00 */
[----:B------:R-:W-:-:S03]  /*0570*/  ISETP.NE.AND P0, PT, R10, R2, PT ;  /* 0x000000020a00720c */ /* 0x000fc60003f05270 */
[----:B------:R2:W-:Y:S04]  /*0580*/  STL.64 [R9+0x30], R22 ;  /* 0x0000301609007387 */ /* 0x0005e80000100a00 */
[----:B------:R2:W-:Y:S06]  /*0590*/  STL.64 [R9+0x38], R24 ;  /* 0x0000381809007387 */ /* 0x0005ec0000100a00 */
[----:B------:R-:W-:Y:S05]  /*05a0*/  @P0 BRA `(.L_x_11) ;  /* 0xfffffffc00940947 */ /* 0x000fea000383ffff */
.L_x_10:
[----:B------:R-:W-:Y:S05]  /*05b0*/  BSYNC.RECONVERGENT B0 ;  /* 0x0000000000007941 */ /* 0x000fea0003800200 */
.L_x_9:
[----:B------:R-:W-:Y:S04]  /*05c0*/  BSSY.RECONVERGENT B0, `(.L_x_12) ;  /* 0x0000031000007945 */ /* 0x000fe80003800200 */
[----:B------:R-:W-:Y:S05]  /*05d0*/  @!P1 BRA `(.L_x_13) ;  /* 0x0000000000bc9947 */ /* 0x000fea0003800000 */
[----:B------:R-:W-:Y:S01]  /*05e0*/  ISETP.GE.U32.AND P0, PT, R3, 0x8, PT ;  /* 0x000000080300780c */ /* 0x000fe20003f06070 */
[----:B------:R-:W-:Y:S01]  /*05f0*/  BSSY.RECONVERGENT B1, `(.L_x_14) ;  /* 0x0000015000017945 */ /* 0x000fe20003800200 */
[----:B------:R-:W-:-:S04]  /*0600*/  LOP3.LUT R11, R0, 0x7, RZ, 0xc0, !PT ;  /* 0x00000007000b7812 */ /* 0x000fc800078ec0ff */
[----:B------:R-:W-:-:S07]  /*0610*/  ISETP.NE.AND P1, PT, R11, RZ, PT ;  /* 0x000000ff0b00720c */ /* 0x000fce0003f25270 */
[----:B------:R-:W-:Y:S06]  /*0620*/  @!P0 BRA `(.L_x_15) ;  /* 0x0000000000448947 */ /* 0x000fec0003800000 */
[C---:B------:R-:W-:Y:S01]  /*0630*/  IMAD R3, R2.reuse, 0x4, R1 ;  /* 0x0000000402037824 */ /* 0x040fe200078e0201 */
[C---:B------:R-:W-:Y:S01]  /*0640*/  IADD3 R10, PT, PT, R2.reuse, 0x1, RZ ;  /* 0x00000001020a7810 */ /* 0x040fe20007ffe0ff */
[C---:B--2---:R-:W-:Y:S01]  /*0650*/  VIADD R12, R2.reuse, 0x2 ;  /* 0x00000002020c7836 */ /* 0x044fe20000000000 */
[C---:B------:R-:W-:Y:S01]  /*0660*/  IADD3 R18, PT, PT, R2.reuse, 0x5, RZ ;  /* 0x0000000502127810 */ /* 0x040fe20007ffe0ff */
[C---:B------:R-:W-:Y:S01]  /*0670*/  VIADD R14, R2.reuse, 0x3 ;  /* 0x00000003020e7836 */ /* 0x040fe20000000000 */
[----:B------:R1:W-:Y:S01]  /*0680*/  STL [R3], R2 ;  /* 0x0000000203007387 */ /* 0x0003e20000100800 */
[C---:B------:R-:W-:Y:S02]  /*0690*/  VIADD R16, R2.reuse, 0x4 ;  /* 0x0000000402107836 */ /* 0x040fe40000000000 */
[C---:B------:R-:W-:Y:S01]  /*06a0*/  VIADD R20, R2.reuse, 0x6 ;  /* 0x0000000602147836 */ /* 0x040fe20000000000 */
[----:B------:R3:W-:Y:S01]  /*06b0*/  STL [R3+0x4], R10 ;  /* 0x0000040a03007387 */ /* 0x0007e20000100800 */
[----:B------:R-:W-:-:S03]  /*06c0*/  VIADD R22, R2, 0x7 ;  /* 0x0000000702167836 */ /* 0x000fc60000000000 */
[----:B------:R3:W-:Y:S01]  /*06d0*/  STL [R3+0x8], R12 ;  /* 0x0000080c03007387 */ /* 0x0007e20000100800 */
[----:B-1----:R-:W-:-:S03]  /*06e0*/  VIADD R2, R2, 0x8 ;  /* 0x0000000802027836 */ /* 0x002fc60000000000 */
[----:B------:R3:W-:Y:S04]  /*06f0*/  STL [R3+0xc], R14 ;  /* 0x00000c0e03007387 */ /* 0x0007e80000100800 */
[----:B------:R3:W-:Y:S04]  /*0700*/  STL [R3+0x10], R16 ;  /* 0x0000101003007387 */ /* 0x0007e80000100800 */
[----:B------:R3:W-:Y:S04]  /*0710*/  STL [R3+0x14], R18 ;  /* 0x0000141203007387 */ /* 0x0007e80000100800 */
[----:B------:R3:W-:Y:S04]  /*0720*/  STL [R3+0x18], R20 ;  /* 0x0000181403007387 */ /* 0x0007e80000100800 */
[----:B------:R3:W-:Y:S02]  /*0730*/  STL [R3+0x1c], R22 ;  /* 0x00001c1603007387 */ /* 0x0007e40000100800 */
.L_x_15:
[----:B------:R-:W-:Y:S05]  /*0740*/  BSYNC.RECONVERGENT B1 ;  /* 0x0000000000017941 */ /* 0x000fea0003800200 */
.L_x_14:
[----:B------:R-:W-:Y:S05]  /*0750*/  @!P1 BRA `(.L_x_13) ;  /* 0x00000000005c9947 */ /* 0x000fea0003800000 */
[----:B------:R-:W-:Y:S01]  /*0760*/  ISETP.GE.U32.AND P0, PT, R11, 0x4, PT ;  /* 0x000000040b00780c */ /* 0x000fe20003f06070 */
[----:B------:R-:W-:Y:S01]  /*0770*/  BSSY.RECONVERGENT B1, `(.L_x_16) ;  /* 0x000000d000017945 */ /* 0x000fe20003800200 */
[----:B--2---:R-:W-:-:S04]  /*0780*/  LOP3.LUT R9, R0, 0x3, RZ, 0xc0, !PT ;  /* 0x0000000300097812 */ /* 0x004fc800078ec0ff */
[----:B------:R-:W-:-:S07]  /*0790*/  ISETP.NE.AND P1, PT, R9, RZ, PT ;  /* 0x000000ff0900720c */ /* 0x000fce0003f25270 */
[----:B------:R-:W-:Y:S06]  /*07a0*/  @!P0 BRA `(.L_x_17) ;  /* 0x0000000000248947 */ /* 0x000fec0003800000 */
[C---:B---3--:R-:W-:Y:S01]  /*07b0*/  LEA R3, R2.reuse, R1, 0x2 ;  /* 0x0000000102037211 */ /* 0x048fe200078e10ff */
[C---:B------:R-:W-:Y:S02]  /*07c0*/  VIADD R0, R2.reuse, 0x1 ;  /* 0x0000000102007836 */ /* 0x040fe40000000000 */
[C---:B------:R-:W-:Y:S02]  /*07d0*/  VIADD R10, R2.reuse, 0x2 ;  /* 0x00000002020a7836 */ /* 0x040fe40000000000 */
[C---:B------:R-:W-:Y:S01]  /*07e0*/  VIADD R12, R2.reuse, 0x3 ;  /* 0x00000003020c7836 */ /* 0x040fe20000000000 */
[----:B------:R-:W-:Y:S04]  /*07f0*/  STL [R3+0x4], R0 ;  /* 0x0000040003007387 */ /* 0x000fe80000100800 */
[----:B------:R-:W-:Y:S04]  /*0800*/  STL [R3+0x8], R10 ;  /* 0x0000080a03007387 */ /* 0x000fe80000100800 */
[----:B------:R-:W-:Y:S04]  /*0810*/  STL [R3+0xc], R12 ;  /* 0x00000c0c03007387 */ /* 0x000fe80000100800 */
[----:B------:R1:W-:Y:S02]  /*0820*/  STL [R3], R2 ;  /* 0x0000000203007387 */ /* 0x0003e40000100800 */
[----:B-1----:R-:W-:-:S07]  /*0830*/  IADD3 R2, PT, PT, R2, 0x4, RZ ;  /* 0x0000000402027810 */ /* 0x002fce0007ffe0ff */
.L_x_17:
[----:B------:R-:W-:Y:S05]  /*0840*/  BSYNC.RECONVERGENT B1 ;  /* 0x0000000000017941 */ /* 0x000fea0003800200 */
.L_x_16:
[----:B------:R-:W-:Y:S05]  /*0850*/  @!P1 BRA `(.L_x_13) ;  /* 0x00000000001c9947 */ /* 0x000fea0003800000 */
[----:B------:R-:W-:-:S07]  /*0860*/  IMAD.MOV.U32 R0, RZ, RZ, RZ ;  /* 0x000000ffff007224 */ /* 0x000fce00078e00ff */
.L_x_18:
[----:B------:R-:W-:Y:S02]  /*0870*/  VIADD R0, R0, 0x1 ;  /* 0x0000000100007836 */ /* 0x000fe40000000000 */
[----:B---3--:R-:W-:-:S03]  /*0880*/  IMAD R3, R2, 0x4, R1 ;  /* 0x0000000402037824 */ /* 0x008fc600078e0201 */
[----:B------:R-:W-:Y:S02]  /*0890*/  ISETP.NE.AND P0, PT, R0, R9, PT ;  /* 0x000000090000720c */ /* 0x000fe40003f05270 */
[----:B------:R1:W-:Y:S02]  /*08a0*/  STL [R3], R2 ;  /* 0x0000000203007387 */ /* 0x0003e40000100800 */
[----:B-1----:R-:W-:-:S09]  /*08b0*/  IADD3 R2, PT, PT, R2, 0x1, RZ ;  /* 0x0000000102027810 */ /* 0x002fd20007ffe0ff */
[----:B------:R-:W-:Y:S05]  /*08c0*/  @P0 BRA `(.L_x_18) ;  /* 0xfffffffc00e80947 */ /* 0x000fea000383ffff */
.L_x_13:
[----:B------:R-:W-:Y:S05]  /*08d0*/  BSYNC.RECONVERGENT B0 ;  /* 0x0000000000007941 */ /* 0x000fea0003800200 */
.L_x_12:
[----:B------:R-:W-:Y:S01]  /*08e0*/  VIADD R0, R6, 0x1 ;  /* 0x0000000106007836 */ /* 0x000fe20000000000 */
[C---:B------:R-:W-:Y:S01]  /*08f0*/  IADD3 R11, PT, PT, R1.reuse, 0x8, RZ ;  /* 0x00000008010b7810 */ /* 0x040fe20007ffe0ff */
[----:B--2---:R-:W-:Y:S02]  /*0900*/  IMAD.MOV.U32 R9, RZ, RZ, 0x1 ;  /* 0x00000001ff097424 */ /* 0x004fe400078e00ff */
[----:B---3--:R-:W-:Y:S01]  /*0910*/  VIADD R10, R1, 0x10 ;  /* 0x00000010010a7836 */ /* 0x008fe20000000000 */
[----:B------:R-:W-:Y:S01]  /*0920*/  LOP3.LUT P0, RZ, R0, 0x3, RZ, 0xc0, !PT ;  /* 0x0000000300ff7812 */ /* 0x000fe2000780c0ff */
[----:B------:R-:W-:-:S12]  /*0930*/  IMAD.MOV.U32 R0, RZ, RZ, 0x1 ;  /* 0x00000001ff007424 */ /* 0x000fd800078e00ff */
.L_x_25:
[----:B-1----:R-:W1:Y:S02]  /*0940*/  LDC.64 R2, c[0x0][0x390] ;  /* 0x0000e400ff027b82 */ /* 0x002e640000000a00 */
[----:B-1----:R-:W-:-:S04]  /*0950*/  IADD3 R2, P1, PT, R9, R2, RZ ;  /* 0x0000000209027210 */ /* 0x002fc80007f3e0ff */
[----:B------:R-:W-:-:S05]  /*0960*/  LEA.HI.X.SX32 R3, R9, R3, 0x1, P1 ;  /* 0x0000000309037211 */ /* 0x000fca00008f0eff */
[----:B--2--5:R1:W5:Y:S01]  /*0970*/  LDG.E.U8 R12, desc[UR6][R2.64+-0x1] ;  /* 0xffffff06020c7981 */ /* 0x024362000c1e1100 */
[----:B------:R-:W-:Y:S01]  /*0980*/  ISETP.GE.U32.AND P2, PT, R6, 0x3, PT ;  /* 0x000000030600780c */ /* 0x000fe20003f46070 */
[C---:B------:R-:W-:Y:S01]  /*0990*/  IMAD R13, R0.reuse, 0x44, R1 ;  /* 0x00000044000d7824 */ /* 0x040fe200078e0201 */
[----:B------:R-:W-:Y:S01]  /*09a0*/  BSSY.RECONVERGENT B0, `(.L_x_19) ;  /* 0x0000040000007945 */ /* 0x000fe20003800200 */
[----:B------:R-:W-:Y:S01]  /*09b0*/  IMAD.MOV.U32 R14, RZ, RZ, R9 ;  /* 0x000000ffff0e7224 */ /* 0x000fe200078e0009 */
[----:B------:R-:W-:Y:S01]  /*09c0*/  MOV R18, 0x1 ;  /* 0x0000000100127802 */ /* 0x000fe20000000f00 */
[----:B------:R-:W-:Y:S01]  /*09d0*/  IMAD.MOV.U32 R15, RZ, RZ, R0 ;  /* 0x000000ffff0f7224 */ /* 0x000fe200078e0000 */
[----:B------:R2:W-:Y:S01]  /*09e0*/  STL [R13], R9 ;  /* 0x000000090d007387 */ /* 0x0005e20000100800 */
[----:B------:R-:W-:Y:S02]  /*09f0*/  LOP3.LUT R0, R0, 0x1, RZ, 0x3c, !PT ;  /* 0x0000000100007812 */ /* 0x000fe400078e3cff */
[----:B------:R-:W-:Y:S01]  /*0a00*/  ISETP.NE.AND P1, PT, R14, UR4, PT ;  /* 0x000000040e007c0c */ /* 0x000fe2000bf25270 */
[----:B--2---:R-:W-:-:S03]  /*0a10*/  VIADD R9, R9, 0x1 ;  /* 0x0000000109097836 */ /* 0x004fc60000000000 */
[----:B-1----:R-:W-:Y:S09]  /*0a20*/  @!P2 BRA `(.L_x_20) ;  /* 0x0000000000dca947 */ /* 0x002ff20003800000 */
[----:B------:R-:W-:Y:S01]  /*0a30*/  VIADD R18, R6, 0x1 ;  /* 0x0000000106127836 */ /* 0x000fe20000000000 */
[----:B------:R-:W-:Y:S01]  /*0a40*/  BSSY.RECONVERGENT B1, `(.L_x_21) ;  /* 0x0000034000017945 */ /* 0x000fe20003800200 */
[----:B------:R-:W-:Y:S02]  /*0a50*/  IMAD R15, R15, 0x44, R10 ;  /* 0x000000440f0f7824 */ /* 0x000fe400078e020a */
[----:B------:R-:W-:Y:S01]  /*0a60*/  IMAD R16, R0, 0x44, R11 ;  /* 0x0000004400107824 */ /* 0x000fe200078e020b */
[----:B------:R-:W-:Y:S01]  /*0a70*/  LOP3.LUT R18, R18, 0xfffffffc, RZ, 0xc0, !PT ;  /* 0xfffffffc12127812 */ /* 0x000fe200078ec0ff */
[----:B------:R-:W-:Y:S02]  /*0a80*/  IMAD.MOV.U32 R14, RZ, RZ, RZ ;  /* 0x000000ffff0e7224 */ /* 0x000fe400078e00ff */
[----:B------:R-:W-:Y:S01]  /*0a90*/  IMAD R17, R0, 0x44, R1 ;  /* 0x0000004400117824 */ /* 0x000fe200078e0201 */
[----:B------:R-:W-:-:S07]  /*0aa0*/  IADD3 R18, PT, PT, -R18, RZ, RZ ;  /* 0x000000ff12127210 */ /* 0x000fce0007ffe1ff */
.L_x_22:
[----:B------:R-:W-:Y:S01]  /*0ab0*/  VIADD R20, R14, 0x1 ;  /* 0x000000010e147836 */ /* 0x000fe20000000000 */
[----:B------:R-:W2:Y:S04]  /*0ac0*/  LDL R19, [R16+-0x4] ;  /* 0xfffffc0010137983 */ /* 0x000ea80000100800 */
[----:B------:R-:W-:-:S04]  /*0ad0*/  IADD3 R2, P2, PT, R20, R8, RZ ;  /* 0x0000000814027210 */ /* 0x000fc80007f5e0ff */
[----:B------:R-:W-:-:S05]  /*0ae0*/  LEA.HI.X.SX32 R3, R20, R7, 0x1, P2 ;  /* 0x0000000714037211 */ /* 0x000fca00010f0eff */
[----:B------:R-:W3:Y:S01]  /*0af0*/  LDG.E.U8 R23, desc[UR6][R2.64+-0x1] ;  /* 0xffffff0602177981 */ /* 0x000ee2000c1e1100 */
[C---:B------:R-:W-:Y:S02]  /*0b00*/  IMAD R22, R20.reuse, 0x4, R17 ;  /* 0x0000000414167824 */ /* 0x040fe400078e0211 */
[----:B------:R-:W-:-:S04]  /*0b10*/  IMAD R21, R20, 0x4, R13 ;  /* 0x0000000414157824 */ /* 0x000fc800078e020d */
[----:B------:R-:W4:Y:S04]  /*0b20*/  LDL R22, [R22+-0x4] ;  /* 0xfffffc0016167983 */ /* 0x000f280000100800 */
[----:B------:R-:W2:Y:S01]  /*0b30*/  LDL R21, [R21+-0x4] ;  /* 0xfffffc0015157983 */ /* 0x000ea20000100800 */
[----:B---3-5:R-:W-:-:S03]  /*0b40*/  ISETP.NE.AND P2, PT, R12, R23, PT ;  /* 0x000000170c00720c */ /* 0x028fc60003f45270 */
[----:B------:R-:W3:Y:S01]  /*0b50*/  LDG.E.U8 R23, desc[UR6][R2.64] ;  /* 0x0000000602177981 */ /* 0x000ee2000c1e1100 */
[----:B----4-:R-:W-:-:S09]  /*0b60*/  IADD3 R20, PT, PT, R22, 0x1, RZ ;  /* 0x0000000116147810 */ /* 0x010fd20007ffe0ff */
[----:B------:R-:W-:-:S05]  /*0b70*/  @!P2 IMAD.MOV R20, RZ, RZ, R22 ;  /* 0x000000ffff14a224 */ /* 0x000fca00078e0216 */
[----:B--2---:R-:W-:-:S04]  /*0b80*/  VIADDMNMX R20, R21, 0x1, R20, PT ;  /* 0x0000000115147846 */ /* 0x004fc80003800114 */
[----:B------:R-:W-:-:S05]  /*0b90*/  VIADDMNMX R24, R19, 0x1, R20, PT ;  /* 0x0000000113187846 */ /* 0x000fca0003800114 */
[----:B------:R-:W-:Y:S04]  /*0ba0*/  STL [R15+-0xc], R24 ;  /* 0xfffff4180f007387 */ /* 0x000fe80000100800 */
[----:B------:R-:W2:Y:S01]  /*0bb0*/  LDL R20, [R16] ;  /* 0x0000000010147983 */ /* 0x000ea20000100800 */
[----:B------:R-:W-:Y:S01]  /*0bc0*/  VIADD R21, R19, 0x1 ;  /* 0x0000000113157836 */ /* 0x000fe20000000000 */
[----:B---3--:R-:W-:Y:S02]  /*0bd0*/  ISETP.NE.AND P2, PT, R12, R23, PT ;  /* 0x000000170c00720c */ /* 0x008fe40003f45270 */
[----:B------:R-:W3:Y:S11]  /*0be0*/  LDG.E.U8 R23, desc[UR6][R2.64+0x1] ;  /* 0x0000010602177981 */ /* 0x000ef6000c1e1100 */
[----:B------:R-:W-:-:S05]  /*0bf0*/  @!P2 IMAD.MOV R21, RZ, RZ, R19 ;  /* 0x000000ffff15a224 */ /* 0x000fca00078e0213 */
[----:B------:R-:W-:-:S04]  /*0c00*/  VIADDMNMX R21, R24, 0x1, R21, PT ;  /* 0x0000000118157846 */ /* 0x000fc80003800115 */
[----:B--2---:R-:W-:-:S05]  /*0c10*/  VIADDMNMX R22, R20, 0x1, R21, PT ;  /* 0x0000000114167846 */ /* 0x004fca0003800115 */
[----:B------:R1:W-:Y:S04]  /*0c20*/  STL [R15+-0x8], R22 ;  /* 0xfffff8160f007387 */ /* 0x0003e80000100800 */
[----:B------:R-:W2:Y:S01]  /*0c30*/  LDL R19, [R16+0x4] ;  /* 0x0000040010137983 */ /* 0x000ea20000100800 */
[----:B------:R-:W-:Y:S02]  /*0c40*/  IADD3 R21, PT, PT, R20, 0x1, RZ ;  /* 0x0000000114157810 */ /* 0x000fe40007ffe0ff */
[----:B---3--:R-:W-:Y:S02]  /*0c50*/  ISETP.NE.AND P2, PT, R12, R23, PT ;  /* 0x000000170c00720c */ /* 0x008fe40003f45270 */
[----:B------:R-:W3:Y:S11]  /*0c60*/  LDG.E.U8 R23, desc[UR6][R2.64+0x2] ;  /* 0x0000020602177981 */ /* 0x000ef6000c1e1100 */
[----:B------:R-:W-:-:S05]  /*0c70*/  @!P2 IMAD.MOV R21, RZ, RZ, R20 ;  /* 0x000000ffff15a224 */ /* 0x000fca00078e0214 */
[----:B------:R-:W-:-:S04]  /*0c80*/  VIADDMNMX R20, R22, 0x1, R21, PT ;  /* 0x0000000116147846 */ /* 0x000fc80003800115 */
[----:B--2---:R-:W-:-:S05]  /*0c90*/  VIADDMNMX R20, R19, 0x1, R20, PT ;  /* 0x0000000113147846 */ /* 0x004fca0003800114 */
[----:B------:R-:W-:Y:S04]  /*0ca0*/  STL [R15+-0x4], R20 ;  /* 0xfffffc140f007387 */ /* 0x000fe80000100800 */
[----:B------:R2:W4:Y:S01]  /*0cb0*/  LDL R21, [R16+0x8] ;  /* 0x0000080010157983 */ /* 0x0005220000100800 */
[----:B------:R-:W-:Y:S01]  /*0cc0*/  IADD3 R18, PT, PT, R18, 0x4, RZ ;  /* 0x0000000412127810 */ /* 0x000fe20007ffe0ff */
[----:B------:R-:W-:Y:S02]  /*0cd0*/  VIADD R14, R14, 0x4 ;  /* 0x000000040e0e7836 */ /* 0x000fe40000000000 */
[----:B--2---:R-:W-:Y:S01]  /*0ce0*/  VIADD R16, R16, 0x10 ;  /* 0x0000001010107836 */ /* 0x004fe20000000000 */
[----:B---3--:R-:W-:Y:S01]  /*0cf0*/  ISETP.NE.AND P2, PT, R12, R23, PT ;  /* 0x000000170c00720c */ /* 0x008fe20003f45270 */
[----:B------:R-:W-:-:S12]  /*0d00*/  VIADD R23, R19, 0x1 ;  /* 0x0000000113177836 */ /* 0x000fd80000000000 */
[----:B------:R-:W-:Y:S01]  /*0d10*/  @!P2 IMAD.MOV R23, RZ, RZ, R19 ;  /* 0x000000ffff17a224 */ /* 0x000fe200078e0213 */
[----:B------:R-:W-:-:S04]  /*0d20*/  ISETP.NE.AND P2, PT, R18, RZ, PT ;  /* 0x000000ff1200720c */ /* 0x000fc80003f45270 */
[----:B-1----:R-:W-:-:S04]  /*0d30*/  VIADDMNMX R22, R20, 0x1, R23, PT ;  /* 0x0000000114167846 */ /* 0x002fc80003800117 */
[----:B----4-:R-:W-:-:S05]  /*0d40*/  VIADDMNMX R22, R21, 0x1, R22, PT ;  /* 0x0000000115167846 */ /* 0x010fca0003800116 */
[----:B------:R1:W-:Y:S02]  /*0d50*/  STL [R15], R22 ;  /* 0x000000160f007387 */ /* 0x0003e40000100800 */
[----:B-1----:R-:W-:Y:S01]  /*0d60*/  VIADD R15, R15, 0x10 ;  /* 0x000000100f0f7836 */ /* 0x002fe20000000000 */
[----:B------:R-:W-:Y:S06]  /*0d70*/  @P2 BRA `(.L_x_22) ;  /* 0xfffffffc004c2947 */ /* 0x000fec000383ffff */
[----:B------:R-:W-:Y:S05]  /*0d80*/  BSYNC.RECONVERGENT B1 ;  /* 0x0000000000017941 */ /* 0x000fea0003800200 */
.L_x_21:
[----:B------:R-:W-:-:S07]  /*0d90*/  IADD3 R18, PT, PT, R14, 0x1, RZ ;  /* 0x000000010e127810 */ /* 0x000fce0007ffe0ff */
.L_x_20:
[----:B------:R-:W-:Y:S05]  /*0da0*/  BSYNC.RECONVERGENT B0 ;  /* 0x0000000000007941 */ /* 0x000fea0003800200 */
.L_x_19:
[----:B------:R-:W-:Y:S04]  /*0db0*/  BSSY.RECONVERGENT B0, `(.L_x_23) ;  /* 0x000002c000007945 */ /* 0x000fe80003800200 */
[----:B------:R-:W-:Y:S05]  /*0dc0*/  @!P0 BRA `(.L_x_24) ;  /* 0x0000000000a88947 */ /* 0x000fea0003800000 */
[----:B------:R-:W-:Y:S01]  /*0dd0*/  IADD3 R2, P2, PT, R18, R8, RZ ;  /* 0x0000000812027210 */ /* 0x000fe20007f5e0ff */
[----:B------:R-:W-:-:S03]  /*0de0*/  IMAD R17, R0, 0x44, R1 ;  /* 0x0000004400117824 */ /* 0x000fc600078e0201 */
[----:B------:R-:W-:-:S05]  /*0df0*/  LEA.HI.X.SX32 R3, R18, R7, 0x1, P2 ;  /* 0x0000000712037211 */ /* 0x000fca00010f0eff */
[----:B------:R-:W2:Y:S01]  /*0e00*/  LDG.E.U8 R15, desc[UR6][R2.64+-0x1] ;  /* 0xffffff06020f7981 */ /* 0x000ea2000c1e1100 */
[C---:B------:R-:W-:Y:S02]  /*0e10*/  IMAD R19, R18.reuse, 0x4, R17 ;  /* 0x0000000412137824 */ /* 0x040fe400078e0211 */
[----:B------:R-:W-:-:S04]  /*0e20*/  IMAD R20, R18, 0x4, R13 ;  /* 0x0000000412147824 */ /* 0x000fc800078e020d */
[----:B------:R-:W3:Y:S01]  /*0e30*/  LDL R19, [R19+-0x4] ;  /* 0xfffffc0013137983 */ /* 0x000ee20000100800 */
[----:B------:R-:W-:-:S03]  /*0e40*/  IMAD R14, R18, 0x4, R17 ;  /* 0x00000004120e7824 */ /* 0x000fc600078e0211 */
[----:B------:R-:W4:Y:S04]  /*0e50*/  LDL R20, [R20+-0x4] ;  /* 0xfffffc0014147983 */ /* 0x000f280000100800 */
[----:B------:R-:W4:Y:S01]  /*0e60*/  LDL R16, [R14] ;  /* 0x000000000e107983 */ /* 0x000f220000100800 */
[----:B--2--5:R-:W-:Y:S02]  /*0e70*/  ISETP.NE.AND P2, PT, R12, R15, PT ;  /* 0x0000000f0c00720c */ /* 0x024fe40003f45270 */
[----:B---3--:R-:W-:-:S11]  /*0e80*/  IADD3 R15, PT, PT, R19, 0x1, RZ ;  /* 0x00000001130f7810 */ /* 0x008fd60007ffe0ff */
[----:B------:R-:W-:Y:S02]  /*0e90*/  @!P2 IMAD.MOV R15, RZ, RZ, R19 ;  /* 0x000000ffff0fa224 */ /* 0x000fe400078e0213 */
[----:B------:R-:W-:-:S03]  /*0ea0*/  VIADD R19, R6, 0x1 ;  /* 0x0000000106137836 */ /* 0x000fc60000000000 */
[----:B----4-:R-:W-:Y:S01]  /*0eb0*/  VIADDMNMX R21, R20, 0x1, R15, PT ;  /* 0x0000000114157846 */ /* 0x010fe2000380010f */
[----:B------:R-:W-:Y:S01]  /*0ec0*/  IMAD R15, R18, 0x4, R13 ;  /* 0x00000004120f7824 */ /* 0x000fe200078e020d */
[----:B------:R-:W-:Y:S02]  /*0ed0*/  LOP3.LUT R19, R19, 0x3, RZ, 0xc0, !PT ;  /* 0x0000000313137812 */ /* 0x000fe400078ec0ff */
[----:B------:R-:W-:Y:S02]  /*0ee0*/  VIADDMNMX R22, R16, 0x1, R21, PT ;  /* 0x0000000110167846 */ /* 0x000fe40003800115 */
[----:B------:R-:W-:-:S03]  /*0ef0*/  ISETP.NE.AND P2, PT, R19, 0x1, PT ;  /* 0x000000011300780c */ /* 0x000fc60003f45270 */
[----:B------:R1:W-:Y:S10]  /*0f00*/  STL [R15], R22 ;  /* 0x000000160f007387 */ /* 0x0003f40000100800 */
[----:B-1----:R-:W-:Y:S05]  /*0f10*/  @!P2 BRA `(.L_x_24) ;  /* 0x000000000054a947 */ /* 0x002fea0003800000 */
[----:B------:R-:W2:Y:S01]  /*0f20*/  LDG.E.U8 R21, desc[UR6][R2.64] ;  /* 0x0000000602157981 */ /* 0x000ea2000c1e1100 */
[----:B------:R-:W-:-:S05]  /*0f30*/  IADD3 R18, PT, PT, R18, 0x1, RZ ;  /* 0x0000000112127810 */ /* 0x000fca0007ffe0ff */
[----:B------:R-:W-:-:S06]  /*0f40*/  IMAD R17, R18, 0x4, R17 ;  /* 0x0000000412117824 */ /* 0x000fcc00078e0211 */
[----:B------:R-:W3:Y:S01]  /*0f50*/  LDL R17, [R17] ;  /* 0x0000000011117983 */ /* 0x000ee20000100800 */
[----:B------:R-:W-:Y:S02]  /*0f60*/  VIADD R20, R16, 0x1 ;  /* 0x0000000110147836 */ /* 0x000fe40000000000 */
[----:B------:R-:W-:Y:S01]  /*0f70*/  IMAD R18, R18, 0x4, R13 ;  /* 0x0000000412127824 */ /* 0x000fe200078e020d */
[----:B--2---:R-:W-:-:S13]  /*0f80*/  ISETP.NE.AND P2, PT, R12, R21, PT ;  /* 0x000000150c00720c */ /* 0x004fda0003f45270 */
[----:B------:R-:W-:Y:S02]  /*0f90*/  @!P2 IADD3 R20, PT, PT, R16, RZ, RZ ;  /* 0x000000ff1014a210 */ /* 0x000fe40007ffe0ff */
[----:B------:R-:W-:Y:S02]  /*0fa0*/  ISETP.NE.AND P2, PT, R19, 0x2, PT ;  /* 0x000000021300780c */ /* 0x000fe40003f45270 */
[----:B------:R-:W-:-:S04]  /*0fb0*/  VIADDMNMX R20, R22, 0x1, R20, PT ;  /* 0x0000000116147846 */ /* 0x000fc80003800114 */
[----:B---3--:R-:W-:-:S05]  /*0fc0*/  VIADDMNMX R21, R17, 0x1, R20, PT ;  /* 0x0000000111157846 */ /* 0x008fca0003800114 */
[----:B------:R1:W-:Y:S02]  /*0fd0*/  STL [R18], R21 ;  /* 0x0000001512007387 */ /* 0x0003e40000100800 */
[----:B------:R-:W-:Y:S05]  /*0fe0*/  @!P2 BRA `(.L_x_24) ;  /* 0x000000000020a947 */ /* 0x000fea0003800000 */
[----:B------:R-:W2:Y:S04]  /*0ff0*/  LDG.E.U8 R3, desc[UR6][R2.64+0x1] ;  /* 0x0000010602037981 */ /* 0x000ea8000c1e1100 */
[----:B------:R-:W3:Y:S01]  /*1000*/  LDL R14, [R14+0x8] ;  /* 0x000008000e0e7983 */ /* 0x000ee20000100800 */
[----:B--2---:R-:W-:Y:S01]  /*1010*/  ISETP.NE.AND P2, PT, R12, R3, PT ;  /* 0x000000030c00720c */ /* 0x004fe20003f45270 */
[----:B------:R-:W-:-:S12]  /*1020*/  VIADD R12, R17, 0x1 ;  /* 0x00000001110c7836 */ /* 0x000fd80000000000 */
[----:B------:R-:W-:-:S04]  /*1030*/  @!P2 IADD3 R12, PT, PT, R17, RZ, RZ ;  /* 0x000000ff110ca210 */ /* 0x000fc80007ffe0ff */
[----:B------:R-:W-:-:S04]  /*1040*/  VIADDMNMX R17, R21, 0x1, R12, PT ;  /* 0x0000000115117846 */ /* 0x000fc8000380010c */
[----:B---3--:R-:W-:-:S05]  /*1050*/  VIADDMNMX R12, R14, 0x1, R17, PT ;  /* 0x000000010e0c7846 */ /* 0x008fca0003800111 */
[----:B------:R2:W-:Y:S02]  /*1060*/  STL [R15+0x8], R12 ;  /* 0x0000080c0f007387 */ /* 0x0005e40000100800 */
.L_x_24:
[----:B------:R-:W-:Y:S05]  /*1070*/  BSYNC.RECONVERGENT B0 ;  /* 0x0000000000007941 */ /* 0x000fea0003800200 */
.L_x_23:
[----:B------:R-:W-:Y:S05]  /*1080*/  @P1 BRA `(.L_x_25) ;  /* 0xfffffff8002c1947 */ /* 0x000fea000383ffff */
[----:B------:R-:W-:-:S05]  /*1090*/  IMAD R6, R6, 0x4, R13 ;  /* 0x0000000406067824 */ /* 0x000fca00078e020d */
[----:B------:R-:W3:Y:S04]  /*10a0*/  LDL R3, [R6+0x4] ;  /* 0x0000040006037983 */ /* 0x000ee80000100800 */
[----:B---3--:R-:W-:Y:S01]  /*10b0*/  STG.E desc[UR6][R4.64+0x4], R3 ;  /* 0x0000040304007986 */ /* 0x008fe2000c101906 */
[----:B------:R-:W-:Y:S05]  /*10c0*/  EXIT ;  /* 0x000000000000794d */ /* 0x000fea0003800000 */
.L_x_26:
        /* <DEDUP_REMOVED lines=11> */
.L_x_28:


//--------------------- .nv.shared._Z22LevenshteinCUDA_STEP_RPKiPii --------------------------
	.section	.nv.shared._Z22LevenshteinCUDA_STEP_RPKiPii,"aw",@nobits
	.sectionflags	@""
	.align	4
.nv.shared._Z22LevenshteinCUDA_STEP_RPKiPii:
	.zero		2048


//--------------------- .nv.shared.reserved.0     --------------------------
	.section	.nv.shared.reserved.0,"aw",@nobits
	.weak		__nv_reservedSMEM_offset_0_alias
	.size		__nv_reservedSMEM_offset_0_alias, 0, 64
	.other		__nv_reservedSMEM_offset_0_alias,@"STO_CUDA_RESERVED_SHARED STV_DEFAULT"
__nv_reservedSMEM_offset_0_alias:
	.zero		0
	.zero		64


//--------------------- .nv.constant0._Z22LevenshteinCUDA_STEP_RPKiPii --------------------------
	.section	.nv.constant0._Z22LevenshteinCUDA_STEP_RPKiPii,"a",@progbits
	.sectionflags	@""
	.align	4
.nv.constant0._Z22LevenshteinCUDA_STEP_RPKiPii:
	.zero		916


//--------------------- .nv.constant0._Z22LevenshteinCUDA_STEP_0PKciS0_Pi --------------------------
	.section	.nv.constant0._Z22LevenshteinCUDA_STEP_0PKciS0_Pi,"a",@progbits
	.sectionflags	@""
	.align	4
.nv.constant0._Z22LevenshteinCUDA_STEP_0PKciS0_Pi:
	.zero		928


//--------------------- SYMBOLS --------------------------

	.type		.nv.reservedSmem.offset0,@object
	.size		.nv.reservedSmem.offset0,0x4
	.type		.nv.reservedSmem.cap,@object
	.size		.nv.reservedSmem.cap,0x4
